	.headerflags	@"EF_CUDA_TEXMODE_UNIFIED EF_CUDA_64BIT_ADDRESS EF_CUDA_SM86 EF_CUDA_VIRTUAL_SM(EF_CUDA_SM86)"
	.elftype	@"ET_EXEC"


//--------------------- .nv.info                  --------------------------
	.section	.nv.info,"",@"SHT_CUDA_INFO"
	.align	4


	//----- nvinfo : EIATTR_REGCOUNT
	.align		4
        /*0000*/ 	.byte	0x04, 0x2f
        /*0002*/ 	.short	(.L_1 - .L_0)
	.align		4
.L_0:
        /*0004*/ 	.word	index@(sum_absolute_error)
        /*0008*/ 	.word	0x00000020


	//----- nvinfo : EIATTR_FRAME_SIZE
	.align		4
.L_1:
        /*000c*/ 	.byte	0x04, 0x11
        /*000e*/ 	.short	(.L_3 - .L_2)
	.align		4
.L_2:
        /*0010*/ 	.word	index@($sum_absolute_error$__internal_accurate_pow)
        /*0014*/ 	.word	0x00000000


	//----- nvinfo : EIATTR_FRAME_SIZE
	.align		4
.L_3:
        /*0018*/ 	.byte	0x04, 0x11
        /*001a*/ 	.short	(.L_5 - .L_4)
	.align		4
.L_4:
        /*001c*/ 	.word	index@(sum_absolute_error)
        /*0020*/ 	.word	0x00000000


	//----- nvinfo : EIATTR_MIN_STACK_SIZE
	.align		4
.L_5:
        /*0024*/ 	.byte	0x04, 0x12
        /*0026*/ 	.short	(.L_7 - .L_6)
	.align		4
.L_6:
        /*0028*/ 	.word	index@(sum_absolute_error)
        /*002c*/ 	.word	0x00000000
.L_7:


//--------------------- .nv.info.sum_absolute_error --------------------------
	.section	.nv.info.sum_absolute_error,"",@"SHT_CUDA_INFO"
	.sectionflags	@""
	.align	4


	//----- nvinfo : EIATTR_CUDA_API_VERSION
	.align		4
        /*0000*/ 	.byte	0x04, 0x37
        /*0002*/ 	.short	(.L_9 - .L_8)
.L_8:
        /*0004*/ 	.word	0x0000007e


	//----- nvinfo : EIATTR_SW2861232_WAR
	.align		4
.L_9:
        /*0008*/ 	.byte	0x01, 0x35
	.zero		2


	//----- nvinfo : EIATTR_PARAM_CBANK
	.align		4
        /*000c*/ 	.byte	0x04, 0x0a
        /*000e*/ 	.short	(.L_11 - .L_10)
	.align		4
.L_10:
        /*0010*/ 	.word	index@(.nv.constant0.sum_absolute_error)
        /*0014*/ 	.short	0x0160
        /*0016*/ 	.short	0x0020


	//----- nvinfo : EIATTR_CBANK_PARAM_SIZE
	.align		4
.L_11:
        /*0018*/ 	.byte	0x03, 0x19
        /*001a*/ 	.short	0x0020


	//----- nvinfo : EIATTR_KPARAM_INFO
	.align		4
        /*001c*/ 	.byte	0x04, 0x17
        /*001e*/ 	.short	(.L_13 - .L_12)
.L_12:
        /*0020*/ 	.word	0x00000000
        /*0024*/ 	.short	0x0004
        /*0026*/ 	.short	0x001c
        /*0028*/ 	.byte	0x00, 0xf0, 0x11, 0x00


	//----- nvinfo : EIATTR_KPARAM_INFO
	.align		4
.L_13:
        /*002c*/ 	.byte	0x04, 0x17
        /*002e*/ 	.short	(.L_15 - .L_14)
.L_14:
        /*0030*/ 	.word	0x00000000
        /*0034*/ 	.short	0x0003
        /*0036*/ 	.short	0x0018
        /*0038*/ 	.byte	0x00, 0xf0, 0x11, 0x00


	//----- nvinfo : EIATTR_KPARAM_INFO
	.align		4
.L_15:
        /*003c*/ 	.byte	0x04, 0x17
        /*003e*/ 	.short	(.L_17 - .L_16)
.L_16:
        /*0040*/ 	.word	0x00000000
        /*0044*/ 	.short	0x0002
        /*0046*/ 	.short	0x0010
        /*0048*/ 	.byte	0x00, 0xf0, 0x21, 0x00


	//----- nvinfo : EIATTR_KPARAM_INFO
	.align		4
.L_17:
        /*004c*/ 	.byte	0x04, 0x17
        /*004e*/ 	.short	(.L_19 - .L_18)
.L_18:
        /*0050*/ 	.word	0x00000000
        /*0054*/ 	.short	0x0001
        /*0056*/ 	.short	0x0008
        /*0058*/ 	.byte	0x00, 0xf0, 0x21, 0x00


	//----- nvinfo : EIATTR_KPARAM_INFO
	.align		4
.L_19:
        /*005c*/ 	.byte	0x04, 0x17
        /*005e*/ 	.short	(.L_21 - .L_20)
.L_20:
        /*0060*/ 	.word	0x00000000
        /*0064*/ 	.short	0x0000
        /*0066*/ 	.short	0x0000
        /*0068*/ 	.byte	0x00, 0xf0, 0x21, 0x00


	//----- nvinfo : EIATTR_MAXREG_COUNT
	.align		4
.L_21:
        /*006c*/ 	.byte	0x03, 0x1b
        /*006e*/ 	.short	0x00ff


	//----- nvinfo : EIATTR_EXIT_INSTR_OFFSETS
	.align		4
        /*0070*/ 	.byte	0x04, 0x1c
        /*0072*/ 	.short	(.L_23 - .L_22)


	//   ....[0]....
.L_22:
        /*0074*/ 	.word	0x00000700


	//   ....[1]....
        /*0078*/ 	.word	0x00000750


	//----- nvinfo : EIATTR_CRS_STACK_SIZE
	.align		4
.L_23:
        /*007c*/ 	.byte	0x04, 0x1e
        /*007e*/ 	.short	(.L_25 - .L_24)
.L_24:
        /*0080*/ 	.word	0x00000000
.L_25:


//--------------------- .nv.callgraph             --------------------------
	.section	.nv.callgraph,"",@"SHT_CUDA_CALLGRAPH"
	.align	4
	.sectionentsize	8
	.align		4
        /*0000*/ 	.word	0x00000000
	.align		4
        /*0004*/ 	.word	0xffffffff
	.align		4
        /*0008*/ 	.word	0x00000000
	.align		4
        /*000c*/ 	.word	0xfffffffe
	.align		4
        /*0010*/ 	.word	0x00000000
	.align		4
        /*0014*/ 	.word	0xfffffffd
	.align		4
        /*0018*/ 	.word	0x00000000
	.align		4
        /*001c*/ 	.word	0xfffffffc


//--------------------- .nv.rel.action            --------------------------
	.section	.nv.rel.action,"",@"SHT_CUDA_RELOCINFO"
	.align	8
	.sectionentsize	8
        /*0000*/ 	.byte	0x73, 0x00, 0x00, 0x00, 0x00, 0x00, 0x00, 0x00, 0x00, 0x00, 0x00, 0x11, 0x25, 0x00, 0x05, 0x36


//--------------------- .nv.constant2.sum_absolute_error --------------------------
	.section	.nv.constant2.sum_absolute_error,"a",@progbits
	.sectionflags	@""
	.align	4
.nv.constant2.sum_absolute_error:
        /*0000*/ 	.byte	0x5a, 0x3b, 0xad, 0x41, 0xd2, 0xf5, 0xd0, 0x3e, 0x3f, 0x8a, 0x48, 0x75, 0x0a, 0xb2, 0xf3, 0x3e
        /* <DEDUP_REMOVED lines=10> */


//--------------------- .nv.constant0.sum_absolute_error --------------------------
	.section	.nv.constant0.sum_absolute_error,"a",@progbits
	.sectionflags	@""
	.align	4
.nv.constant0.sum_absolute_error:
	.zero		384


//--------------------- .text.sum_absolute_error  --------------------------
	.section	.text.sum_absolute_error,"ax",@progbits
	.sectionflags	@"SHF_BARRIERS=1"
	.sectioninfo	@"SHI_REGISTERS=32"
	.align	128
        .global         sum_absolute_error
        .type           sum_absolute_error,@function
        .size           sum_absolute_error,(.L_x_14 - sum_absolute_error)
        .other          sum_absolute_error,@"STO_CUDA_ENTRY STV_DEFAULT"
sum_absolute_error:
.text.sum_absolute_error:
[----:B------:R-:W-:Y:S02]  /*0000*/  IMAD.MOV.U32 R1, RZ, RZ, c[0x0][0x28] ;  /* 0x00000a00ff017624 */ /* 0x000fe400078e00ff */
[----:B------:R-:W0:Y:S01]  /*0010*/  S2R R10, SR_TID.X ;  /* 0x00000000000a7919 */ /* 0x000e220000002100 */
[----:B------:R-:W-:Y:S01]  /*0020*/  ULDC.64 UR6, c[0x0][0x118] ;  /* 0x0000460000067ab9 */ /* 0x000fe20000000a00 */
[----:B------:R-:W-:Y:S01]  /*0030*/  BSSY B0, `(.L_x_0) ;  /* 0x0000059000007945 */ /* 0x000fe20003800000 */
[----:B------:R-:W-:Y:S01]  /*0040*/  IMAD.MOV.U32 R11, RZ, RZ, RZ ;  /* 0x000000ffff0b7224 */ /* 0x000fe200078e00ff */
[----:B------:R-:W0:Y:S02]  /*0050*/  S2R R3, SR_CTAID.X ;  /* 0x0000000000037919 */ /* 0x000e240000002500 */
[----:B0-----:R-:W-:-:S05]  /*0060*/  IMAD R2, R3, c[0x0][0x0], R10 ;  /* 0x0000000003027a24 */ /* 0x001fca00078e020a */
[----:B------:R-:W-:-:S13]  /*0070*/  ISETP.GE.AND P0, PT, R2, c[0x0][0x178], PT ;  /* 0x00005e0002007a0c */ /* 0x000fda0003f06270 */
[----:B------:R-:W-:Y:S05]  /*0080*/  @P0 BRA `(.L_x_1) ;  /* 0x0000053000000947 */ /* 0x000fea0003800000 */
[----:B------:R-:W-:-:S04]  /*0090*/  IMAD.MOV.U32 R3, RZ, RZ, 0x4 ;  /* 0x00000004ff037424 */ /* 0x000fc800078e00ff */
[----:B------:R-:W-:-:S04]  /*00a0*/  IMAD.WIDE R4, R2, R3, c[0x0][0x168] ;  /* 0x00005a0002047625 */ /* 0x000fc800078e0203 */
[----:B------:R-:W-:Y:S02]  /*00b0*/  IMAD.WIDE R2, R2, R3, c[0x0][0x160] ;  /* 0x0000580002027625 */ /* 0x000fe400078e0203 */
[----:B------:R-:W2:Y:S04]  /*00c0*/  LDG.E R4, [R4.64] ;  /* 0x0000000604047981 */ /* 0x000ea8000c1e1900 */
[----:B------:R-:W2:Y:S01]  /*00d0*/  LDG.E R3, [R2.64] ;  /* 0x0000000602037981 */ /* 0x000ea2000c1e1900 */
[----:B------:R-:W-:-:S05]  /*00e0*/  IMAD.MOV.U32 R0, RZ, RZ, c[0x0][0x17c] ;  /* 0x00005f00ff007624 */ /* 0x000fca00078e00ff */
[----:B------:R-:W-:Y:S01]  /*00f0*/  ISETP.NE.AND P0, PT, R0, 0x1, PT ;  /* 0x000000010000780c */ /* 0x000fe20003f05270 */
[----:B--2---:R-:W-:-:S04]  /*0100*/  FADD R11, -R4, R3 ;  /* 0x00000003040b7221 */ /* 0x004fc80000000100 */
[----:B------:R-:W-:-:S08]  /*0110*/  FADD R11, |R11|, -RZ ;  /* 0x800000ff0b0b7221 */ /* 0x000fd00000000200 */
[----:B------:R-:W-:Y:S05]  /*0120*/  @!P0 BRA `(.L_x_1) ;  /* 0x0000049000008947 */ /* 0x000fea0003800000 */
[----:B------:R-:W0:Y:S01]  /*0130*/  I2F.F64 R2, c[0x0][0x17c] ;  /* 0x00005f0000027b12 */ /* 0x000e220000201c00 */
[----:B------:R-:W-:Y:S01]  /*0140*/  BSSY B1, `(.L_x_2) ;  /* 0x000000c000017945 */ /* 0x000fe20003800000 */
[----:B0-----:R-:W-:-:S04]  /*0150*/  LOP3.LUT R0, R3, 0x7ff00000, RZ, 0xc0, !PT ;  /* 0x7ff0000003007812 */ /* 0x001fc800078ec0ff */
[----:B------:R-:W-:-:S04]  /*0160*/  LEA.HI R5, R0, 0xfffffc0c, RZ, 0xc ;  /* 0xfffffc0c00057811 */ /* 0x000fc800078f60ff */
[CC--:B------:R-:W-:Y:S02]  /*0170*/  SHF.L.U32 R4, R2.reuse, R5.reuse, RZ ;  /* 0x0000000502047219 */ /* 0x0c0fe400000006ff */
[----:B------:R-:W-:Y:S02]  /*0180*/  SHF.L.U64.HI R0, R2, R5, R3 ;  /* 0x0000000502007219 */ /* 0x000fe40000010203 */
[C---:B------:R-:W-:Y:S02]  /*0190*/  ISETP.NE.U32.AND P0, PT, R4.reuse, RZ, PT ;  /* 0x000000ff0400720c */ /* 0x040fe40003f05070 */
[----:B------:R-:W-:Y:S02]  /*01a0*/  ISETP.NE.U32.AND P1, PT, R4, RZ, PT ;  /* 0x000000ff0400720c */ /* 0x000fe40003f25070 */
[----:B------:R0:W1:Y:S01]  /*01b0*/  F2F.F64.F32 R4, R11 ;  /* 0x0000000b00047310 */ /* 0x0000620000201800 */
[C---:B------:R-:W-:Y:S02]  /*01c0*/  ISETP.NE.AND.EX P0, PT, R0.reuse, -0x80000000, PT, P0 ;  /* 0x800000000000780c */ /* 0x040fe40003f05300 */
[----:B------:R-:W-:-:S02]  /*01d0*/  ISETP.NE.AND.EX P1, PT, R0, -0x80000000, PT, P1 ;  /* 0x800000000000780c */ /* 0x000fc40003f25310 */
[----:B------:R-:W-:-:S06]  /*01e0*/  MOV R0, 0x200 ;  /* 0x0000020000007802 */ /* 0x000fcc0000000f00 */
[----:B01----:R-:W-:Y:S05]  /*01f0*/  CALL.REL.NOINC `($sum_absolute_error$__internal_accurate_pow) ;  /* 0x0000056000007944 */ /* 0x003fea0003c00000 */
[----:B------:R-:W-:Y:S05]  /*0200*/  BSYNC B1 ;  /* 0x0000000000017941 */ /* 0x000fea0003800000 */
.L_x_2:
[----:B------:R-:W-:Y:S01]  /*0210*/  ISETP.GT.OR P1, PT, R5, -0x1, P1 ;  /* 0xffffffff0500780c */ /* 0x000fe20000f24670 */
[----:B------:R-:W-:Y:S01]  /*0220*/  IMAD.MOV.U32 R7, RZ, RZ, R17 ;  /* 0x000000ffff077224 */ /* 0x000fe200078e0011 */
[----:B------:R-:W-:Y:S01]  /*0230*/  FSETP.NEU.AND P2, PT, R11, RZ, PT ;  /* 0x000000ff0b00720b */ /* 0x000fe20003f4d000 */
[----:B------:R-:W-:Y:S01]  /*0240*/  BSSY B1, `(.L_x_3) ;  /* 0x0000012000017945 */ /* 0x000fe20003800000 */
[----:B------:R-:W-:-:S09]  /*0250*/  IMAD.MOV.U32 R6, RZ, RZ, R16 ;  /* 0x000000ffff067224 */ /* 0x000fd200078e0010 */
[----:B------:R-:W-:-:S05]  /*0260*/  @!P1 LOP3.LUT R9, R7, 0x80000000, RZ, 0x3c, !PT ;  /* 0x8000000007099812 */ /* 0x000fca00078e3cff */
[----:B------:R-:W-:Y:S01]  /*0270*/  @!P1 IMAD.MOV.U32 R7, RZ, RZ, R9 ;  /* 0x000000ffff079224 */ /* 0x000fe200078e0009 */
[----:B------:R-:W-:Y:S05]  /*0280*/  @!P2 BRA `(.L_x_4) ;  /* 0x000000800000a947 */ /* 0x000fea0003800000 */
[----:B------:R-:W0:Y:S01]  /*0290*/  FRND.F64.TRUNC R8, R2 ;  /* 0x0000000200087313 */ /* 0x000e22000030d800 */
[----:B------:R-:W-:Y:S02]  /*02a0*/  ISETP.GT.AND P1, PT, R5, -0x1, PT ;  /* 0xffffffff0500780c */ /* 0x000fe40003f24270 */
[----:B------:R-:W-:-:S11]  /*02b0*/  PLOP3.LUT P0, PT, P0, PT, PT, 0x8, 0x0 ;  /* 0x000000000000781c */ /* 0x000fd6000070e170 */
[----:B0-----:R-:W0:-:S14]  /*02c0*/  DSETP.EQ.OR P1, PT, R8, R2, P1 ;  /* 0x000000020800722a */ /* 0x001e1c0000f22400 */
[----:B0-----:R-:W-:Y:S05]  /*02d0*/  @P1 BRA `(.L_x_5) ;  /* 0x0000008000001947 */ /* 0x001fea0003800000 */
[----:B------:R-:W-:Y:S02]  /*02e0*/  IMAD.MOV.U32 R6, RZ, RZ, 0x0 ;  /* 0x00000000ff067424 */ /* 0x000fe400078e00ff */
[----:B------:R-:W-:Y:S01]  /*02f0*/  IMAD.MOV.U32 R7, RZ, RZ, -0x80000 ;  /* 0xfff80000ff077424 */ /* 0x000fe200078e00ff */
[----:B------:R-:W-:Y:S05]  /*0300*/  BRA `(.L_x_5) ;  /* 0x0000005000007947 */ /* 0x000fea0003800000 */
.L_x_4:
[----:B------:R-:W-:Y:S01]  /*0310*/  ISETP.GE.AND P1, PT, R3, RZ, PT ;  /* 0x000000ff0300720c */ /* 0x000fe20003f26270 */
[----:B------:R-:W0:Y:S01]  /*0320*/  DSETP.NEU.AND P0, PT, |R2|, 0.5, !P0 ;  /* 0x3fe000000200742a */ /* 0x000e22000470d200 */
[----:B------:R-:W-:-:S05]  /*0330*/  IMAD.MOV.U32 R6, RZ, RZ, RZ ;  /* 0x000000ffff067224 */ /* 0x000fca00078e00ff */
[----:B0-----:R-:W-:-:S06]  /*0340*/  SEL R7, R5, RZ, P0 ;  /* 0x000000ff05077207 */ /* 0x001fcc0000000000 */
[----:B------:R-:W-:Y:S02]  /*0350*/  @!P1 LOP3.LUT R7, R7, 0x7ff00000, RZ, 0xfc, !PT ;  /* 0x7ff0000007079812 */ /* 0x000fe400078efcff */
.L_x_5:
[----:B------:R-:W-:Y:S05]  /*0360*/  BSYNC B1 ;  /* 0x0000000000017941 */ /* 0x000fea0003800000 */
.L_x_3:
[----:B------:R-:W0:Y:S01]  /*0370*/  DADD R8, R4, R2 ;  /* 0x0000000004087229 */ /* 0x000e220000000002 */
[----:B------:R-:W-:Y:S09]  /*0380*/  BSSY B1, `(.L_x_6) ;  /* 0x000001f000017945 */ /* 0x000ff20003800000 */
[----:B0-----:R-:W-:-:S04]  /*0390*/  LOP3.LUT R8, R9, 0x7ff00000, RZ, 0xc0, !PT ;  /* 0x7ff0000009087812 */ /* 0x001fc800078ec0ff */
[----:B------:R-:W-:-:S13]  /*03a0*/  ISETP.NE.AND P1, PT, R8, 0x7ff00000, PT ;  /* 0x7ff000000800780c */ /* 0x000fda0003f25270 */
[----:B------:R-:W-:Y:S05]  /*03b0*/  @P1 BRA `(.L_x_7) ;  /* 0x000001b000001947 */ /* 0x000fea0003800000 */
[----:B------:R-:W0:-:S06]  /*03c0*/  DSETP.GTU.AND P1, PT, |R2|, +INF , PT ;  /* 0x7ff000000200742a */ /* 0x000e0c0003f2c200 */
[----:B0-----:R-:W0:-:S14]  /*03d0*/  DSETP.GTU.OR P1, PT, |R4|, +INF , P1 ;  /* 0x7ff000000400742a */ /* 0x001e1c0000f2c600 */
[----:B0-----:R-:W-:Y:S05]  /*03e0*/  @P1 BRA `(.L_x_8) ;  /* 0x0000017000001947 */ /* 0x001fea0003800000 */
[----:B------:R-:W-:Y:S02]  /*03f0*/  ISETP.NE.AND P1, PT, R2, RZ, PT ;  /* 0x000000ff0200720c */ /* 0x000fe40003f25270 */
[----:B------:R-:W-:-:S04]  /*0400*/  LOP3.LUT R0, R3, 0x7fffffff, RZ, 0xc0, !PT ;  /* 0x7fffffff03007812 */ /* 0x000fc800078ec0ff */
[----:B------:R-:W-:-:S13]  /*0410*/  ISETP.EQ.AND P1, PT, R0, 0x7ff00000, !P1 ;  /* 0x7ff000000000780c */ /* 0x000fda0004f22270 */
[----:B------:R-:W-:Y:S05]  /*0420*/  @!P1 BRA `(.L_x_9) ;  /* 0x0000008000009947 */ /* 0x000fea0003800000 */
[----:B------:R-:W-:Y:S01]  /*0430*/  ISETP.GE.AND P1, PT, R3, RZ, PT ;  /* 0x000000ff0300720c */ /* 0x000fe20003f26270 */
[----:B------:R-:W0:Y:S01]  /*0440*/  DSETP.GT.AND P0, PT, |R4|, 1, PT ;  /* 0x3ff000000400742a */ /* 0x000e220003f04200 */
[----:B------:R-:W-:-:S05]  /*0450*/  IMAD.MOV.U32 R6, RZ, RZ, RZ ;  /* 0x000000ffff067224 */ /* 0x000fca00078e00ff */
[----:B0-----:R-:W-:Y:S02]  /*0460*/  SEL R0, RZ, 0x7ff00000, !P0 ;  /* 0x7ff00000ff007807 */ /* 0x001fe40004000000 */
[----:B------:R-:W-:-:S04]  /*0470*/  FSETP.NEU.AND P0, PT, R11, -1, PT ;  /* 0xbf8000000b00780b */ /* 0x000fc80003f0d000 */
[----:B------:R-:W-:-:S04]  /*0480*/  @!P1 LOP3.LUT R0, R0, 0x7ff00000, RZ, 0x3c, !PT ;  /* 0x7ff0000000009812 */ /* 0x000fc800078e3cff */
[----:B------:R-:W-:Y:S01]  /*0490*/  SEL R7, R0, 0x3ff00000, P0 ;  /* 0x3ff0000000077807 */ /* 0x000fe20000000000 */
[----:B------:R-:W-:Y:S05]  /*04a0*/  BRA `(.L_x_7) ;  /* 0x000000c000007947 */ /* 0x000fea0003800000 */
.L_x_9:
[----:B------:R-:W-:Y:S02]  /*04b0*/  ISETP.NE.AND P1, PT, R4, RZ, PT ;  /* 0x000000ff0400720c */ /* 0x000fe40003f25270 */
[----:B------:R-:W-:-:S04]  /*04c0*/  LOP3.LUT R8, R5, 0x7fffffff, RZ, 0xc0, !PT ;  /* 0x7fffffff05087812 */ /* 0x000fc800078ec0ff */
[----:B------:R-:W-:-:S13]  /*04d0*/  ISETP.NE.OR P1, PT, R8, 0x7ff00000, P1 ;  /* 0x7ff000000800780c */ /* 0x000fda0000f25670 */
[----:B------:R-:W-:Y:S05]  /*04e0*/  @P1 BRA `(.L_x_7) ;  /* 0x0000008000001947 */ /* 0x000fea0003800000 */
[----:B------:R-:W-:Y:S01]  /*04f0*/  ISETP.LT.AND P0, PT, R5, RZ, P0 ;  /* 0x000000ff0500720c */ /* 0x000fe20000701270 */
[----:B------:R-:W-:Y:S01]  /*0500*/  IMAD.MOV.U32 R6, RZ, RZ, RZ ;  /* 0x000000ffff067224 */ /* 0x000fe200078e00ff */
[----:B------:R-:W-:Y:S02]  /*0510*/  ISETP.GT.AND P1, PT, R3, -0x1, PT ;  /* 0xffffffff0300780c */ /* 0x000fe40003f24270 */
[----:B------:R-:W-:Y:S02]  /*0520*/  ISETP.NE.AND P0, PT, R0, 0x3fe00000, P0 ;  /* 0x3fe000000000780c */ /* 0x000fe40000705270 */
[----:B------:R-:W-:-:S11]  /*0530*/  SEL R7, RZ, 0x7ff00000, !P1 ;  /* 0x7ff00000ff077807 */ /* 0x000fd60004800000 */
[----:B------:R-:W-:Y:S01]  /*0540*/  @P0 IADD3 R7, R7, -0x80000000, RZ ;  /* 0x8000000007070810 */ /* 0x000fe20007ffe0ff */
[----:B------:R-:W-:Y:S05]  /*0550*/  BRA `(.L_x_7) ;  /* 0x0000001000007947 */ /* 0x000fea0003800000 */
.L_x_8:
[----:B------:R0:W1:-:S06]  /*0560*/  DADD R6, R4, R2 ;  /* 0x0000000004067229 */ /* 0x00004c0000000002 */
.L_x_7:
[----:B------:R-:W-:Y:S05]  /*0570*/  BSYNC B1 ;  /* 0x0000000000017941 */ /* 0x000fea0003800000 */
.L_x_6:
[----:B-1----:R-:W1:Y:S01]  /*0580*/  F2F.F32.F64 R6, R6 ;  /* 0x0000000600067310 */ /* 0x002e620000301000 */
[----:B------:R-:W-:-:S04]  /*0590*/  FSETP.NEU.AND P0, PT, R11, 1, PT ;  /* 0x3f8000000b00780b */ /* 0x000fc80003f0d000 */
[----:B------:R-:W-:-:S04]  /*05a0*/  ISETP.EQ.OR P0, PT, RZ, c[0x0][0x17c], !P0 ;  /* 0x00005f00ff007a0c */ /* 0x000fc80004702670 */
[----:B-1----:R-:W-:-:S04]  /*05b0*/  FSEL R11, R6, 1, !P0 ;  /* 0x3f800000060b7808 */ /* 0x002fc80004000000 */
.L_x_1:
[----:B------:R-:W-:Y:S05]  /*05c0*/  BSYNC B0 ;  /* 0x0000000000007941 */ /* 0x000fea0003800000 */
.L_x_0:
[----:B------:R-:W-:Y:S01]  /*05d0*/  ULDC UR4, c[0x0][0x0] ;  /* 0x0000000000047ab9 */ /* 0x000fe20000000800 */
[----:B------:R1:W-:Y:S01]  /*05e0*/  STS [R10.X4], R11 ;  /* 0x0000000b0a007388 */ /* 0x0003e20000004800 */
[----:B------:R-:W-:-:S03]  /*05f0*/  USHF.R.U32.HI UR4, URZ, 0x1, UR4 ;  /* 0x000000013f047899 */ /* 0x000fc60008011604 */
[----:B------:R-:W-:Y:S01]  /*0600*/  BAR.SYNC.DEFER_BLOCKING 0x0 ;  /* 0x0000000000007b1d */ /* 0x000fe20000010000 */
[----:B------:R-:W-:Y:S02]  /*0610*/  ISETP.NE.AND P1, PT, R10, RZ, PT ;  /* 0x000000ff0a00720c */ /* 0x000fe40003f25270 */
[----:B------:R-:W-:-:S13]  /*0620*/  ISETP.NE.AND P0, PT, RZ, UR4, PT ;  /* 0x00000004ff007c0c */ /* 0x000fda000bf05270 */
[----:B------:R-:W-:Y:S05]  /*0630*/  @!P0 BRA `(.L_x_10) ;  /* 0x000000c000008947 */ /* 0x000fea0003800000 */
[----:B-1----:R-:W-:Y:S02]  /*0640*/  IMAD.SHL.U32 R0, R10, 0x4, RZ ;  /* 0x000000040a007824 */ /* 0x002fe400078e00ff */
[----:B0-----:R-:W-:-:S05]  /*0650*/  IMAD.U32 R3, RZ, RZ, UR4 ;  /* 0x00000004ff037e24 */ /* 0x001fca000f8e00ff */
.L_x_11:
[----:B------:R-:W-:-:S13]  /*0660*/  ISETP.GE.AND P0, PT, R10, R3, PT ;  /* 0x000000030a00720c */ /* 0x000fda0003f06270 */
[----:B------:R-:W-:Y:S01]  /*0670*/  @!P0 IMAD R2, R3, 0x4, R0 ;  /* 0x0000000403028824 */ /* 0x000fe200078e0200 */
[----:B------:R-:W-:Y:S01]  /*0680*/  @!P0 LDS R4, [R10.X4] ;  /* 0x000000000a048984 */ /* 0x000fe20000004800 */
[----:B------:R-:W-:-:S03]  /*0690*/  SHF.R.U32.HI R3, RZ, 0x1, R3 ;  /* 0x00000001ff037819 */ /* 0x000fc60000011603 */
[----:B------:R-:W0:Y:S02]  /*06a0*/  @!P0 LDS R5, [R2] ;  /* 0x0000000002058984 */ /* 0x000e240000000800 */
[----:B0-----:R-:W-:-:S05]  /*06b0*/  @!P0 FADD R5, R4, R5 ;  /* 0x0000000504058221 */ /* 0x001fca0000000000 */
[----:B------:R0:W-:Y:S04]  /*06c0*/  @!P0 STS [R10.X4], R5 ;  /* 0x000000050a008388 */ /* 0x0001e80000004800 */
[----:B------:R-:W-:Y:S01]  /*06d0*/  BAR.SYNC.DEFER_BLOCKING 0x0 ;  /* 0x0000000000007b1d */ /* 0x000fe20000010000 */
[----:B------:R-:W-:-:S13]  /*06e0*/  ISETP.NE.AND P0, PT, R3, RZ, PT ;  /* 0x000000ff0300720c */ /* 0x000fda0003f05270 */
[----:B0-----:R-:W-:Y:S05]  /*06f0*/  @P0 BRA `(.L_x_11) ;  /* 0xffffff6000000947 */ /* 0x001fea000383ffff */
.L_x_10:
[----:B-1----:R-:W-:Y:S05]  /*0700*/  @P1 EXIT ;  /* 0x000000000000194d */ /* 0x002fea0003800000 */
[----:B0-----:R-:W0:Y:S01]  /*0710*/  LDS R5, [RZ] ;  /* 0x00000000ff057984 */ /* 0x001e220000000800 */
[----:B------:R-:W-:Y:S02]  /*0720*/  IMAD.MOV.U32 R2, RZ, RZ, c[0x0][0x170] ;  /* 0x00005c00ff027624 */ /* 0x000fe400078e00ff */
[----:B------:R-:W-:-:S05]  /*0730*/  IMAD.MOV.U32 R3, RZ, RZ, c[0x0][0x174] ;  /* 0x00005d00ff037624 */ /* 0x000fca00078e00ff */
[----:B0-----:R-:W-:Y:S01]  /*0740*/  RED.E.ADD.F32.FTZ.RN.STRONG.GPU [R2.64], R5 ;  /* 0x000000050200798e */ /* 0x001fe2000c10e786 */
[----:B------:R-:W-:Y:S05]  /*0750*/  EXIT ;  /* 0x000000000000794d */ /* 0x000fea0003800000 */
        .type           $sum_absolute_error$__internal_accurate_pow,@function
        .size           $sum_absolute_error$__internal_accurate_pow,(.L_x_14 - $sum_absolute_error$__internal_accurate_pow)
$sum_absolute_error$__internal_accurate_pow:
[----:B------:R-:W0:Y:S01]  /*0760*/  DADD R6, -RZ, |R4| ;  /* 0x00000000ff067229 */ /* 0x000e220000000504 */
[----:B------:R-:W-:Y:S02]  /*0770*/  IMAD.MOV.U32 R14, RZ, RZ, RZ ;  /* 0x000000ffff0e7224 */ /* 0x000fe400078e00ff */
[----:B------:R-:W-:Y:S02]  /*0780*/  IMAD.MOV.U32 R18, RZ, RZ, 0x7d2cafe2 ;  /* 0x7d2cafe2ff127424 */ /* 0x000fe400078e00ff */
[----:B------:R-:W-:-:S05]  /*0790*/  IMAD.MOV.U32 R19, RZ, RZ, 0x3eb0f5ff ;  /* 0x3eb0f5ffff137424 */ /* 0x000fca00078e00ff */
[----:B0-----:R-:W-:-:S04]  /*07a0*/  SHF.R.U32.HI R26, RZ, 0x14, R7 ;  /* 0x00000014ff1a7819 */ /* 0x001fc80000011607 */
[----:B------:R-:W-:-:S13]  /*07b0*/  ISETP.NE.AND P2, PT, R26, RZ, PT ;  /* 0x000000ff1a00720c */ /* 0x000fda0003f45270 */
[----:B------:R-:W0:-:S10]  /*07c0*/  @!P2 DMUL R24, R6, 1.80143985094819840000e+16 ;  /* 0x435000000618a828 */ /* 0x000e140000000000 */
[----:B0-----:R-:W-:Y:S01]  /*07d0*/  @!P2 IMAD.MOV.U32 R7, RZ, RZ, R25 ;  /* 0x000000ffff07a224 */ /* 0x001fe200078e0019 */
[----:B------:R-:W-:Y:S01]  /*07e0*/  @!P2 LEA.HI R26, R25, 0xffffffca, RZ, 0xc ;  /* 0xffffffca191aa811 */ /* 0x000fe200078f60ff */
[----:B------:R-:W-:-:S03]  /*07f0*/  @!P2 IMAD.MOV.U32 R6, RZ, RZ, R24 ;  /* 0x000000ffff06a224 */ /* 0x000fc600078e0018 */
[----:B------:R-:W-:Y:S01]  /*0800*/  LOP3.LUT R7, R7, 0x800fffff, RZ, 0xc0, !PT ;  /* 0x800fffff07077812 */ /* 0x000fe200078ec0ff */
[----:B------:R-:W-:-:S03]  /*0810*/  IMAD.MOV.U32 R12, RZ, RZ, R6 ;  /* 0x000000ffff0c7224 */ /* 0x000fc600078e0006 */
[----:B------:R-:W-:-:S04]  /*0820*/  LOP3.LUT R13, R7, 0x3ff00000, RZ, 0xfc, !PT ;  /* 0x3ff00000070d7812 */ /* 0x000fc800078efcff */
[----:B------:R-:W-:-:S13]  /*0830*/  ISETP.GE.U32.AND P3, PT, R13, 0x3ff6a09f, PT ;  /* 0x3ff6a09f0d00780c */ /* 0x000fda0003f66070 */
[----:B------:R-:W-:-:S05]  /*0840*/  @P3 IADD3 R7, R13, -0x100000, RZ ;  /* 0xfff000000d073810 */ /* 0x000fca0007ffe0ff */
[----:B------:R-:W-:-:S06]  /*0850*/  @P3 IMAD.MOV.U32 R13, RZ, RZ, R7 ;  /* 0x000000ffff0d3224 */ /* 0x000fcc00078e0007 */
[----:B------:R-:W0:-:S04]  /*0860*/  DADD R8, R12, 1 ;  /* 0x3ff000000c087429 */ /* 0x000e080000000000 */
[----:B------:R-:W-:Y:S02]  /*0870*/  DADD R12, R12, -1 ;  /* 0xbff000000c0c7429 */ /* 0x000fe40000000000 */
[----:B0-----:R-:W0:Y:S02]  /*0880*/  MUFU.RCP64H R15, R9 ;  /* 0x00000009000f7308 */ /* 0x001e240000001800 */
[----:B0-----:R-:W0:-:S06]  /*0890*/  DFMA R6, -R8, R14, 1 ;  /* 0x3ff000000806742b */ /* 0x001e0c000000010e */
[----:B0-----:R-:W0:-:S06]  /*08a0*/  DFMA R6, R6, R6, R6 ;  /* 0x000000060606722b */ /* 0x001e0c0000000006 */
[----:B0-----:R-:W0:-:S06]  /*08b0*/  DFMA R14, R14, R6, R14 ;  /* 0x000000060e0e722b */ /* 0x001e0c000000000e */
[----:B0-----:R-:W0:-:S06]  /*08c0*/  DMUL R6, R14, R12 ;  /* 0x0000000c0e067228 */ /* 0x001e0c0000000000 */
[----:B0-----:R-:W0:-:S06]  /*08d0*/  DFMA R6, R14, R12, R6 ;  /* 0x0000000c0e06722b */ /* 0x001e0c0000000006 */
[----:B0-----:R-:W0:-:S04]  /*08e0*/  DMUL R16, R6, R6 ;  /* 0x0000000606107228 */ /* 0x001e080000000000 */
[----:B------:R-:W1:-:S04]  /*08f0*/  DADD R8, R12, -R6 ;  /* 0x000000000c087229 */ /* 0x000e480000000806 */
[----:B0-----:R-:W0:-:S04]  /*0900*/  DFMA R18, R16, R18, c[0x2][0x0] ;  /* 0x008000001012762b */ /* 0x001e080000000012 */
[----:B-1----:R-:W1:-:S04]  /*0910*/  DADD R22, R8, R8 ;  /* 0x0000000008167229 */ /* 0x002e480000000008 */
[----:B0-----:R-:W0:-:S04]  /*0920*/  DFMA R18, R16, R18, c[0x2][0x8] ;  /* 0x008002001012762b */ /* 0x001e080000000012 */
[----:B-1----:R-:W1:-:S04]  /*0930*/  DFMA R12, R12, -R6, R22 ;  /* 0x800000060c0c722b */ /* 0x002e480000000016 */
[----:B0-----:R-:W0:-:S04]  /*0940*/  DFMA R18, R16, R18, c[0x2][0x10] ;  /* 0x008004001012762b */ /* 0x001e080000000012 */
[----:B-1----:R-:W-:-:S04]  /*0950*/  DMUL R12, R14, R12 ;  /* 0x0000000c0e0c7228 */ /* 0x002fc80000000000 */
[----:B0-----:R-:W0:-:S06]  /*0960*/  DFMA R18, R16, R18, c[0x2][0x18] ;  /* 0x008006001012762b */ /* 0x001e0c0000000012 */
[----:B0-----:R-:W0:-:S06]  /*0970*/  DFMA R18, R16, R18, c[0x2][0x20] ;  /* 0x008008001012762b */ /* 0x001e0c0000000012 */
[----:B0-----:R-:W0:-:S04]  /*0980*/  DFMA R20, R16, R18, c[0x2][0x28] ;  /* 0x00800a001014762b */ /* 0x001e080000000012 */
[----:B------:R-:W1:-:S04]  /*0990*/  DMUL R18, R6, R6 ;  /* 0x0000000606127228 */ /* 0x000e480000000000 */
[----:B0-----:R-:W0:-:S04]  /*09a0*/  DFMA R8, R16, R20, c[0x2][0x30] ;  /* 0x00800c001008762b */ /* 0x001e080000000014 */
[----:B-1----:R-:W-:-:S04]  /*09b0*/  DMUL R14, R6, R18 ;  /* 0x00000012060e7228 */ /* 0x002fc80000000000 */
[----:B0-----:R-:W0:-:S04]  /*09c0*/  DADD R28, -R8, c[0x2][0x30] ;  /* 0x00800c00081c7629 */ /* 0x001e080000000100 */
[----:B------:R-:W-:-:S04]  /*09d0*/  DFMA R22, R6, R6, -R18 ;  /* 0x000000060616722b */ /* 0x000fc80000000812 */
[----:B0-----:R-:W0:-:S04]  /*09e0*/  DFMA R28, R16, R20, R28 ;  /* 0x00000014101c722b */ /* 0x001e08000000001c */
[----:B------:R-:W1:-:S04]  /*09f0*/  DFMA R20, R6, R18, -R14 ;  /* 0x000000120614722b */ /* 0x000e48000000080e */
[----:B0-----:R-:W0:-:S04]  /*0a00*/  DADD R16, RZ, R28 ;  /* 0x00000000ff107229 */ /* 0x001e08000000001c */
[----:B-1----:R1:W-:Y:S02]  /*0a10*/  DFMA R28, R12, R18, R20 ;  /* 0x000000120c1c722b */ /* 0x0023e40000000014 */
[----:B-1----:R-:W-:Y:S01]  /*0a20*/  IADD3 R21, R13, 0x100000, RZ ;  /* 0x001000000d157810 */ /* 0x002fe20007ffe0ff */
[----:B------:R-:W-:Y:S01]  /*0a30*/  IMAD.MOV.U32 R20, RZ, RZ, R12 ;  /* 0x000000ffff147224 */ /* 0x000fe200078e000c */
[----:B0-----:R-:W0:-:S05]  /*0a40*/  DADD R16, R16, c[0x2][0x38] ;  /* 0x00800e0010107629 */ /* 0x001e0a0000000000 */
[----:B------:R-:W1:-:S04]  /*0a50*/  DFMA R22, R6, R20, R22 ;  /* 0x000000140616722b */ /* 0x000e480000000016 */
[----:B0-----:R-:W0:-:S04]  /*0a60*/  DADD R18, R8, R16 ;  /* 0x0000000008127229 */ /* 0x001e080000000010 */
[----:B-1----:R-:W-:-:S04]  /*0a70*/  DFMA R22, R6, R22, R28 ;  /* 0x000000160616722b */ /* 0x002fc8000000001c */
[----:B0-----:R-:W0:-:S04]  /*0a80*/  DMUL R20, R18, R14 ;  /* 0x0000000e12147228 */ /* 0x001e080000000000 */
[----:B------:R-:W1:-:S04]  /*0a90*/  DADD R8, R8, -R18 ;  /* 0x0000000008087229 */ /* 0x000e480000000812 */
[----:B0-----:R-:W0:-:S04]  /*0aa0*/  DFMA R28, R18, R14, -R20 ;  /* 0x0000000e121c722b */ /* 0x001e080000000814 */
[----:B-1----:R-:W-:-:S04]  /*0ab0*/  DADD R8, R16, R8 ;  /* 0x0000000010087229 */ /* 0x002fc80000000008 */
[----:B0-----:R-:W0:-:S06]  /*0ac0*/  DFMA R22, R18, R22, R28 ;  /* 0x000000161216722b */ /* 0x001e0c000000001c */
[----:B0-----:R-:W0:-:S06]  /*0ad0*/  DFMA R22, R8, R14, R22 ;  /* 0x0000000e0816722b */ /* 0x001e0c0000000016 */
[----:B0-----:R-:W0:-:S06]  /*0ae0*/  DADD R14, R20, R22 ;  /* 0x00000000140e7229 */ /* 0x001e0c0000000016 */
[----:B0-----:R-:W0:-:S04]  /*0af0*/  DADD R8, R6, R14 ;  /* 0x0000000006087229 */ /* 0x001e08000000000e */
[----:B------:R-:W1:-:S04]  /*0b00*/  DADD R20, R20, -R14 ;  /* 0x0000000014147229 */ /* 0x000e48000000080e */
[----:B0-----:R-:W0:-:S04]  /*0b10*/  DADD R6, R6, -R8 ;  /* 0x0000000006067229 */ /* 0x001e080000000808 */
[----:B-1----:R-:W-:-:S04]  /*0b20*/  DADD R20, R22, R20 ;  /* 0x0000000016147229 */ /* 0x002fc80000000014 */
[----:B0-----:R0:W1:Y:S02]  /*0b30*/  DADD R6, R14, R6 ;  /* 0x000000000e067229 */ /* 0x0010640000000006 */
[C---:B0-----:R-:W-:Y:S01]  /*0b40*/  IADD3 R14, R26.reuse, -0x3ff, RZ ;  /* 0xfffffc011a0e7810 */ /* 0x041fe20007ffe0ff */
[----:B------:R-:W-:Y:S01]  /*0b50*/  IMAD.MOV.U32 R15, RZ, RZ, 0x43300000 ;  /* 0x43300000ff0f7424 */ /* 0x000fe200078e00ff */
[----:B------:R-:W-:Y:S02]  /*0b60*/  @P3 IADD3 R14, R26, -0x3fe, RZ ;  /* 0xfffffc021a0e3810 */ /* 0x000fe40007ffe0ff */
[----:B-1----:R0:W1:Y:S02]  /*0b70*/  DADD R6, R20, R6 ;  /* 0x0000000014067229 */ /* 0x0020640000000006 */
[----:B------:R-:W-:Y:S01]  /*0b80*/  LOP3.LUT R14, R14, 0x80000000, RZ, 0x3c, !PT ;  /* 0x800000000e0e7812 */ /* 0x000fe200078e3cff */
[----:B0-----:R-:W-:Y:S02]  /*0b90*/  IMAD.MOV.U32 R20, RZ, RZ, 0x69ce2bdf ;  /* 0x69ce2bdfff147424 */ /* 0x001fe400078e00ff */
[----:B------:R-:W-:Y:S01]  /*0ba0*/  IMAD.MOV.U32 R21, RZ, RZ, 0x3e5ade15 ;  /* 0x3e5ade15ff157424 */ /* 0x000fe200078e00ff */
[----:B-1----:R-:W0:-:S04]  /*0bb0*/  DADD R12, R12, R6 ;  /* 0x000000000c0c7229 */ /* 0x002e080000000006 */
[----:B------:R-:W-:-:S04]  /*0bc0*/  DADD R16, R14, c[0x2][0x40] ;  /* 0x008010000e107629 */ /* 0x000fc80000000000 */
[----:B0-----:R-:W0:-:S06]  /*0bd0*/  DADD R14, R8, R12 ;  /* 0x00000000080e7229 */ /* 0x001e0c000000000c */
[----:B0-----:R-:W0:-:S04]  /*0be0*/  DFMA R6, R16, c[0x2][0x48], R14 ;  /* 0x0080120010067a2b */ /* 0x001e08000000000e */
[----:B------:R-:W1:-:S04]  /*0bf0*/  DADD R8, R8, -R14 ;  /* 0x0000000008087229 */ /* 0x000e48000000080e */
[----:B0-----:R-:W0:-:S04]  /*0c00*/  DFMA R18, -R16, c[0x2][0x48], R6 ;  /* 0x0080120010127a2b */ /* 0x001e080000000106 */
[----:B-1----:R1:W-:Y:S02]  /*0c10*/  DADD R8, R12, R8 ;  /* 0x000000000c087229 */ /* 0x0023e40000000008 */
[----:B-1----:R-:W-:Y:S02]  /*0c20*/  IMAD.SHL.U32 R12, R3, 0x2, RZ ;  /* 0x00000002030c7824 */ /* 0x002fe400078e00ff */
[----:B0-----:R-:W0:-:S03]  /*0c30*/  DADD R18, -R14, R18 ;  /* 0x000000000e127229 */ /* 0x001e060000000112 */
[----:B------:R-:W-:-:S03]  /*0c40*/  ISETP.GT.U32.AND P2, PT, R12, -0x2000001, PT ;  /* 0xfdffffff0c00780c */ /* 0x000fc60003f44070 */
[----:B0-----:R-:W0:-:S06]  /*0c50*/  DADD R8, R8, -R18 ;  /* 0x0000000008087229 */ /* 0x001e0c0000000812 */
[----:B0-----:R0:W1:Y:S02]  /*0c60*/  DFMA R8, R16, c[0x2][0x50], R8 ;  /* 0x0080140010087a2b */ /* 0x0010640000000008 */
[----:B0-----:R-:W-:Y:S01]  /*0c70*/  LOP3.LUT R17, R3, 0xff0fffff, RZ, 0xc0, !PT ;  /* 0xff0fffff03117812 */ /* 0x001fe200078ec0ff */
[----:B------:R-:W-:-:S03]  /*0c80*/  IMAD.MOV.U32 R16, RZ, RZ, R2 ;  /* 0x000000ffff107224 */ /* 0x000fc600078e0002 */
[----:B-1----:R-:W0:Y:S01]  /*0c90*/  DADD R12, R6, R8 ;  /* 0x00000000060c7229 */ /* 0x002e220000000008 */
[----:B------:R-:W-:-:S05]  /*0ca0*/  SEL R17, R17, R3, P2 ;  /* 0x0000000311117207 */ /* 0x000fca0001000000 */
[----:B0-----:R-:W0:-:S04]  /*0cb0*/  DADD R14, R6, -R12 ;  /* 0x00000000060e7229 */ /* 0x001e08000000080c */
[----:B------:R-:W1:-:S04]  /*0cc0*/  DMUL R6, R12, R16 ;  /* 0x000000100c067228 */ /* 0x000e480000000000 */
[----:B0-----:R0:W-:Y:S02]  /*0cd0*/  DADD R8, R8, R14 ;  /* 0x0000000008087229 */ /* 0x0011e4000000000e */
[----:B0-----:R-:W-:Y:S02]  /*0ce0*/  IMAD.MOV.U32 R14, RZ, RZ, 0x652b82fe ;  /* 0x652b82feff0e7424 */ /* 0x001fe400078e00ff */
[----:B-1----:R-:W0:Y:S01]  /*0cf0*/  DFMA R12, R12, R16, -R6 ;  /* 0x000000100c0c722b */ /* 0x002e220000000806 */
[----:B------:R-:W-:-:S05]  /*0d00*/  IMAD.MOV.U32 R15, RZ, RZ, 0x3ff71547 ;  /* 0x3ff71547ff0f7424 */ /* 0x000fca00078e00ff */
[----:B0-----:R-:W0:-:S06]  /*0d10*/  DFMA R8, R8, R16, R12 ;  /* 0x000000100808722b */ /* 0x001e0c000000000c */
[----:B0-----:R-:W0:-:S06]  /*0d20*/  DADD R12, R6, R8 ;  /* 0x00000000060c7229 */ /* 0x001e0c0000000008 */
[----:B0-----:R-:W0:-:S04]  /*0d30*/  DFMA R14, R12, R14, 6.75539944105574400000e+15 ;  /* 0x433800000c0e742b */ /* 0x001e08000000000e */
[----:B------:R-:W-:Y:S02]  /*0d40*/  FSETP.GEU.AND P2, PT, |R13|, 4.1917929649353027344, PT ;  /* 0x4086232b0d00780b */ /* 0x000fe40003f4e200 */
[----:B0-----:R-:W0:-:S06]  /*0d50*/  DADD R16, R14, -6.75539944105574400000e+15 ;  /* 0xc33800000e107429 */ /* 0x001e0c0000000000 */
[----:B0-----:R-:W0:-:S06]  /*0d60*/  DFMA R18, R16, c[0x2][0x58], R12 ;  /* 0x0080160010127a2b */ /* 0x001e0c000000000c */
[----:B0-----:R-:W0:-:S06]  /*0d70*/  DFMA R16, R16, c[0x2][0x60], R18 ;  /* 0x0080180010107a2b */ /* 0x001e0c0000000012 */
[----:B0-----:R-:W0:-:S06]  /*0d80*/  DFMA R18, R16, R20, c[0x2][0x68] ;  /* 0x00801a001012762b */ /* 0x001e0c0000000014 */
        /* <DEDUP_REMOVED lines=8> */
[----:B0-----:R-:W0:-:S06]  /*0e10*/  DFMA R18, R16, R18, 1 ;  /* 0x3ff000001012742b */ /* 0x001e0c0000000012 */
[----:B0-----:R-:W0:-:S10]  /*0e20*/  DFMA R18, R16, R18, 1 ;  /* 0x3ff000001012742b */ /* 0x001e140000000012 */
[----:B0-----:R-:W-:Y:S02]  /*0e30*/  IMAD R17, R14, 0x100000, R19 ;  /* 0x001000000e117824 */ /* 0x001fe400078e0213 */
[----:B------:R-:W-:Y:S01]  /*0e40*/  IMAD.MOV.U32 R16, RZ, RZ, R18 ;  /* 0x000000ffff107224 */ /* 0x000fe200078e0012 */
[----:B------:R-:W-:Y:S05]  /*0e50*/  @!P2 BRA `(.L_x_12) ;  /* 0x000000d00000a947 */ /* 0x000fea0003800000 */
[----:B------:R-:W-:Y:S01]  /*0e60*/  FSETP.GEU.AND P3, PT, |R13|, 4.2275390625, PT ;  /* 0x408748000d00780b */ /* 0x000fe20003f6e200 */
[----:B------:R-:W-:-:S04]  /*0e70*/  DADD R16, R12, +INF ;  /* 0x7ff000000c107429 */ /* 0x000fc80000000000 */
[----:B------:R-:W0:-:S06]  /*0e80*/  DSETP.GEU.AND P2, PT, R12, RZ, PT ;  /* 0x000000ff0c00722a */ /* 0x000e0c0003f4e000 */
[----:B0-----:R-:W-:Y:S02]  /*0e90*/  FSEL R16, R16, RZ, P2 ;  /* 0x000000ff10107208 */ /* 0x001fe40001000000 */
[----:B------:R-:W-:Y:S02]  /*0ea0*/  @!P3 LEA.HI R15, R14, R14, RZ, 0x1 ;  /* 0x0000000e0e0fb211 */ /* 0x000fe400078f08ff */
[----:B------:R-:W-:Y:S02]  /*0eb0*/  FSEL R17, R17, RZ, P2 ;  /* 0x000000ff11117208 */ /* 0x000fe40001000000 */
[----:B------:R-:W-:-:S05]  /*0ec0*/  @!P3 SHF.R.S32.HI R15, RZ, 0x1, R15 ;  /* 0x00000001ff0fb819 */ /* 0x000fca000001140f */
[----:B------:R-:W-:Y:S02]  /*0ed0*/  @!P3 IMAD.IADD R14, R14, 0x1, -R15 ;  /* 0x000000010e0eb824 */ /* 0x000fe400078e0a0f */
[----:B------:R-:W-:-:S03]  /*0ee0*/  @!P3 IMAD R15, R15, 0x100000, R19 ;  /* 0x001000000f0fb824 */ /* 0x000fc600078e0213 */
[----:B------:R-:W-:Y:S01]  /*0ef0*/  @!P3 LEA R19, R14, 0x3ff00000, 0x14 ;  /* 0x3ff000000e13b811 */ /* 0x000fe200078ea0ff */
[----:B------:R-:W-:Y:S02]  /*0f00*/  @!P3 IMAD.MOV.U32 R14, RZ, RZ, R18 ;  /* 0x000000ffff0eb224 */ /* 0x000fe400078e0012 */
[----:B------:R-:W-:-:S06]  /*0f10*/  @!P3 IMAD.MOV.U32 R18, RZ, RZ, RZ ;  /* 0x000000ffff12b224 */ /* 0x000fcc00078e00ff */
[----:B------:R0:W1:-:S10]  /*0f20*/  @!P3 DMUL R16, R14, R18 ;  /* 0x000000120e10b228 */ /* 0x0000540000000000 */
.L_x_12:
[----:B01----:R-:W-:Y:S01]  /*0f30*/  LOP3.LUT R14, R17, 0x7fffffff, RZ, 0xc0, !PT ;  /* 0x7fffffff110e7812 */ /* 0x003fe200078ec0ff */
[----:B------:R-:W0:-:S03]  /*0f40*/  DADD R6, R6, -R12 ;  /* 0x0000000006067229 */ /* 0x000e06000000080c */
[----:B------:R-:W-:-:S03]  /*0f50*/  ISETP.NE.AND P2, PT, R14, 0x7ff00000, PT ;  /* 0x7ff000000e00780c */ /* 0x000fc60003f45270 */
[----:B0-----:R-:W0:Y:S01]  /*0f60*/  DADD R6, R8, R6 ;  /* 0x0000000008067229 */ /* 0x001e220000000006 */
[----:B------:R-:W-:-:S13]  /*0f70*/  ISETP.EQ.AND P2, PT, R16, RZ, !P2 ;  /* 0x000000ff1000720c */ /* 0x000fda0005742270 */
[----:B0-----:R0:W1:Y:S02]  /*0f80*/  @!P2 DFMA R16, R6, R16, R16 ;  /* 0x000000100610a22b */ /* 0x0010640000000010 */
[----:B0-----:R-:W-:Y:S02]  /*0f90*/  IMAD.MOV.U32 R6, RZ, RZ, R0 ;  /* 0x000000ffff067224 */ /* 0x001fe400078e0000 */
[----:B------:R-:W-:-:S04]  /*0fa0*/  IMAD.MOV.U32 R7, RZ, RZ, 0x0 ;  /* 0x00000000ff077424 */ /* 0x000fc800078e00ff */
[----:B-1----:R-:W-:Y:S05]  /*0fb0*/  RET.REL.NODEC R6 `(sum_absolute_error) ;  /* 0xfffff04006007950 */ /* 0x002fea0003c3ffff */
.L_x_13:
[----:B------:R-:W-:-:S00]  /*0fc0*/  BRA `(.L_x_13) ;  /* 0xfffffff000007947 */ /* 0x000fc0000383ffff */
[----:B------:R-:W-:-:S00]  /*0fd0*/  NOP ;  /* 0x0000000000007918 */ /* 0x000fc00000000000 */
        /* <DEDUP_REMOVED lines=10> */
.L_x_14:


//--------------------- .nv.shared.sum_absolute_error --------------------------
	.section	.nv.shared.sum_absolute_error,"aw",@nobits
	.sectionflags	@""
	.align	4
.nv.shared.sum_absolute_error:
	.zero		4096
